	.headerflags	@"EF_CUDA_TEXMODE_UNIFIED EF_CUDA_64BIT_ADDRESS EF_CUDA_ACCELERATORS EF_CUDA_SM90 EF_CUDA_VIRTUAL_SM(EF_CUDA_SM90)"
	.elftype	@"ET_EXEC"


//--------------------- .nv.info                  --------------------------
	.section	.nv.info,"",@"SHT_CUDA_INFO"
	.align	4


	//----- nvinfo : EIATTR_REGCOUNT
	.align		4
        /*0000*/ 	.byte	0x04, 0x2f
        /*0002*/ 	.short	(.L_2 - .L_1)
	.align		4
.L_1:
        /*0004*/ 	.word	index@(triton_poi_fused_native_group_norm_relu_31)
        /*0008*/ 	.word	0x00000016


	//----- nvinfo : EIATTR_MIN_STACK_SIZE
	.align		4
.L_2:
        /*000c*/ 	.byte	0x04, 0x12
        /*000e*/ 	.short	(.L_4 - .L_3)
	.align		4
.L_3:
        /*0010*/ 	.word	index@(triton_poi_fused_native_group_norm_relu_31)
        /*0014*/ 	.word	0x00000000


	//----- nvinfo : EIATTR_FRAME_SIZE
	.align		4
.L_4:
        /*0018*/ 	.byte	0x04, 0x11
        /*001a*/ 	.short	(.L_6 - .L_5)
	.align		4
.L_5:
        /*001c*/ 	.word	index@(triton_poi_fused_native_group_norm_relu_31)
        /*0020*/ 	.word	0x00000000


	//----- nvinfo : EIATTR_MIN_STACK_SIZE
	.align		4
.L_6:
        /*0024*/ 	.byte	0x04, 0x12
        /*0026*/ 	.short	(.L_8 - .L_7)
	.align		4
.L_7:
        /*0028*/ 	.word	index@(triton_poi_fused_native_group_norm_relu_31)
        /*002c*/ 	.word	0x00000000
.L_8:


//--------------------- .nv.info.triton_poi_fused_native_group_norm_relu_31 --------------------------
	.section	.nv.info.triton_poi_fused_native_group_norm_relu_31,"",@"SHT_CUDA_INFO"
	.sectionflags	@""
	.align	4


	//----- nvinfo : EIATTR_CUDA_API_VERSION
	.align		4
        /*0000*/ 	.byte	0x04, 0x37
        /*0002*/ 	.short	(.L_10 - .L_9)
.L_9:
        /*0004*/ 	.word	0x0000007c


	//----- nvinfo : EIATTR_KPARAM_INFO
	.align		4
.L_10:
        /*0008*/ 	.byte	0x04, 0x17
        /*000a*/ 	.short	(.L_12 - .L_11)
.L_11:
        /*000c*/ 	.word	0x00000000
        /*0010*/ 	.short	0x0007
        /*0012*/ 	.short	0x0038
        /*0014*/ 	.byte	0x00, 0xf0, 0x11, 0x00


	//----- nvinfo : EIATTR_KPARAM_INFO
	.align		4
.L_12:
        /*0018*/ 	.byte	0x04, 0x17
        /*001a*/ 	.short	(.L_14 - .L_13)
.L_13:
        /*001c*/ 	.word	0x00000000
        /*0020*/ 	.short	0x0006
        /*0022*/ 	.short	0x0030
        /*0024*/ 	.byte	0x00, 0xf4, 0x21, 0x00


	//----- nvinfo : EIATTR_KPARAM_INFO
	.align		4
.L_14:
        /*0028*/ 	.byte	0x04, 0x17
        /*002a*/ 	.short	(.L_16 - .L_15)
.L_15:
        /*002c*/ 	.word	0x00000000
        /*0030*/ 	.short	0x0005
        /*0032*/ 	.short	0x0028
        /*0034*/ 	.byte	0x00, 0xf4, 0x21, 0x00


	//----- nvinfo : EIATTR_KPARAM_INFO
	.align		4
.L_16:
        /*0038*/ 	.byte	0x04, 0x17
        /*003a*/ 	.short	(.L_18 - .L_17)
.L_17:
        /*003c*/ 	.word	0x00000000
        /*0040*/ 	.short	0x0004
        /*0042*/ 	.short	0x0020
        /*0044*/ 	.byte	0x00, 0xf4, 0x21, 0x00


	//----- nvinfo : EIATTR_KPARAM_INFO
	.align		4
.L_18:
        /*0048*/ 	.byte	0x04, 0x17
        /*004a*/ 	.short	(.L_20 - .L_19)
.L_19:
        /*004c*/ 	.word	0x00000000
        /*0050*/ 	.short	0x0003
        /*0052*/ 	.short	0x0018
        /*0054*/ 	.byte	0x00, 0xf4, 0x21, 0x00


	//----- nvinfo : EIATTR_KPARAM_INFO
	.align		4
.L_20:
        /*0058*/ 	.byte	0x04, 0x17
        /*005a*/ 	.short	(.L_22 - .L_21)
.L_21:
        /*005c*/ 	.word	0x00000000
        /*0060*/ 	.short	0x0002
        /*0062*/ 	.short	0x0010
        /*0064*/ 	.byte	0x00, 0xf4, 0x21, 0x00


	//----- nvinfo : EIATTR_KPARAM_INFO
	.align		4
.L_22:
        /*0068*/ 	.byte	0x04, 0x17
        /*006a*/ 	.short	(.L_24 - .L_23)
.L_23:
        /*006c*/ 	.word	0x00000000
        /*0070*/ 	.short	0x0001
        /*0072*/ 	.short	0x0008
        /*0074*/ 	.byte	0x00, 0xf4, 0x21, 0x00


	//----- nvinfo : EIATTR_KPARAM_INFO
	.align		4
.L_24:
        /*0078*/ 	.byte	0x04, 0x17
        /*007a*/ 	.short	(.L_26 - .L_25)
.L_25:
        /*007c*/ 	.word	0x00000000
        /*0080*/ 	.short	0x0000
        /*0082*/ 	.short	0x0000
        /*0084*/ 	.byte	0x00, 0xf4, 0x21, 0x00


	//----- nvinfo : EIATTR_SPARSE_MMA_MASK
	.align		4
.L_26:
        /*0088*/ 	.byte	0x03, 0x50
        /*008a*/ 	.short	0x0000


	//----- nvinfo : EIATTR_MAXREG_COUNT
	.align		4
        /*008c*/ 	.byte	0x03, 0x1b
        /*008e*/ 	.short	0x00ff


	//----- nvinfo : EIATTR_EXIT_INSTR_OFFSETS
	.align		4
        /*0090*/ 	.byte	0x04, 0x1c
        /*0092*/ 	.short	(.L_28 - .L_27)


	//   ....[0]....
.L_27:
        /*0094*/ 	.word	0x00000350


	//----- nvinfo : EIATTR_REQNTID
	.align		4
.L_28:
        /*0098*/ 	.byte	0x04, 0x10
        /*009a*/ 	.short	(.L_30 - .L_29)
.L_29:
        /*009c*/ 	.word	0x00000080
        /*00a0*/ 	.word	0x00000001
        /*00a4*/ 	.word	0x00000001


	//----- nvinfo : EIATTR_CBANK_PARAM_SIZE
	.align		4
.L_30:
        /*00a8*/ 	.byte	0x03, 0x19
        /*00aa*/ 	.short	0x003c


	//----- nvinfo : EIATTR_PARAM_CBANK
	.align		4
        /*00ac*/ 	.byte	0x04, 0x0a
        /*00ae*/ 	.short	(.L_32 - .L_31)
	.align		4
.L_31:
        /*00b0*/ 	.word	index@(.nv.constant0.triton_poi_fused_native_group_norm_relu_31)
        /*00b4*/ 	.short	0x0210
        /*00b6*/ 	.short	0x003c


	//----- nvinfo : EIATTR_SW_WAR
	.align		4
.L_32:
        /*00b8*/ 	.byte	0x04, 0x36
        /*00ba*/ 	.short	(.L_34 - .L_33)
.L_33:
        /*00bc*/ 	.word	0x00000008
.L_34:


//--------------------- .nv.callgraph             --------------------------
	.section	.nv.callgraph,"",@"SHT_CUDA_CALLGRAPH"
	.align	4
	.sectionentsize	8
	.align		4
        /*0000*/ 	.word	0x00000000
	.align		4
        /*0004*/ 	.word	0xffffffff
	.align		4
        /*0008*/ 	.word	0x00000000
	.align		4
        /*000c*/ 	.word	0xfffffffe
	.align		4
        /*0010*/ 	.word	0x00000000
	.align		4
        /*0014*/ 	.word	0xfffffffd
	.align		4
        /*0018*/ 	.word	0x00000000
	.align		4
        /*001c*/ 	.word	0xfffffffc


//--------------------- .nv.constant4             --------------------------
	.section	.nv.constant4,"a",@progbits
	.align	8
	.align		8
.nv.constant4:
        /*0000*/ 	.dword	_$_str


//--------------------- .text.triton_poi_fused_native_group_norm_relu_31 --------------------------
	.section	.text.triton_poi_fused_native_group_norm_relu_31,"ax",@progbits
	.align	128
        .global         triton_poi_fused_native_group_norm_relu_31
        .type           triton_poi_fused_native_group_norm_relu_31,@function
        .size           triton_poi_fused_native_group_norm_relu_31,(.L_x_1 - triton_poi_fused_native_group_norm_relu_31)
        .other          triton_poi_fused_native_group_norm_relu_31,@"STO_CUDA_ENTRY STV_DEFAULT"
triton_poi_fused_native_group_norm_relu_31:
.text.triton_poi_fused_native_group_norm_relu_31:
[----:B------:R-:W-:Y:S01]  /*0000*/  LDC R1, c[0x0][0x28] ;  /* 0x00000a00ff017b82 */ /* 0x000fe20000000800 */
[----:B------:R-:W1:Y:S07]  /*0010*/  S2R R0, SR_TID.X ;  /* 0x0000000000007919 */ /* 0x000e6e0000002100 */
[----:B------:R-:W2:Y:S01]  /*0020*/  LDC.64 R8, c[0x0][0x228] ;  /* 0x00008a00ff087b82 */ /* 0x000ea20000000a00 */
[----:B------:R-:W-:Y:S01]  /*0030*/  ULDC.64 UR4, c[0x0][0x208] ;  /* 0x0000820000047ab9 */ /* 0x000fe20000000a00 */
[----:B------:R-:W3:Y:S06]  /*0040*/  S2R R3, SR_CTAID.X ;  /* 0x0000000000037919 */ /* 0x000eec0000002500 */
[----:B------:R-:W4:Y:S08]  /*0050*/  LDC.64 R10, c[0x0][0x218] ;  /* 0x00008600ff0a7b82 */ /* 0x000f300000000a00 */
[----:B------:R-:W5:Y:S08]  /*0060*/  LDC.64 R12, c[0x0][0x210] ;  /* 0x00008400ff0c7b82 */ /* 0x000f700000000a00 */
[----:B------:R-:W5:Y:S01]  /*0070*/  LDC.64 R6, c[0x0][0x220] ;  /* 0x00008800ff067b82 */ /* 0x000f620000000a00 */
[----:B-1----:R-:W-:-:S07]  /*0080*/  SHF.L.U32 R0, R0, 0x1, RZ ;  /* 0x0000000100007819 */ /* 0x002fce00000006ff */
[----:B------:R-:W1:Y:S01]  /*0090*/  LDC.64 R4, c[0x0][0x238] ;  /* 0x00008e00ff047b82 */ /* 0x000e620000000a00 */
[----:B---3--:R-:W-:Y:S02]  /*00a0*/  SHF.R.S32.HI R15, RZ, 0x17, R3 ;  /* 0x00000017ff0f7819 */ /* 0x008fe40000011403 */
[----:B------:R-:W-:Y:S02]  /*00b0*/  LOP3.LUT R0, R0, 0xfe, RZ, 0xc0, !PT ;  /* 0x000000fe00007812 */ /* 0x000fe400078ec0ff */
[----:B------:R-:W-:Y:S02]  /*00c0*/  SGXT R15, R15, 0x1 ;  /* 0x000000010f0f781a */ /* 0x000fe40000000200 */
[----:B------:R-:W-:-:S04]  /*00d0*/  LEA R0, R3, R0, 0x8 ;  /* 0x0000000003007211 */ /* 0x000fc800078e40ff */
[CC--:B------:R-:W-:Y:S02]  /*00e0*/  LEA.HI R2, R15.reuse, R0.reuse, RZ, 0x7 ;  /* 0x000000000f027211 */ /* 0x0c0fe400078f38ff */
[----:B------:R-:W-:Y:S02]  /*00f0*/  LEA.HI R15, R15, R0, RZ, 0x4 ;  /* 0x000000000f0f7211 */ /* 0x000fe400078f20ff */
[----:B------:R-:W-:Y:S02]  /*0100*/  SHF.R.S32.HI R19, RZ, 0x7, R2 ;  /* 0x00000007ff137819 */ /* 0x000fe40000011402 */
[----:B------:R-:W3:Y:S03]  /*0110*/  LDC.64 R2, c[0x0][0x230] ;  /* 0x00008c00ff027b82 */ /* 0x000ee60000000a00 */
[----:B--2---:R-:W-:Y:S01]  /*0120*/  IMAD.WIDE R8, R19, 0x4, R8 ;  /* 0x0000000413087825 */ /* 0x004fe200078e0208 */
[----:B------:R-:W-:-:S02]  /*0130*/  SHF.R.S32.HI R16, RZ, 0x4, R15 ;  /* 0x00000004ff107819 */ /* 0x000fc4000001140f */
[----:B------:R-:W-:-:S03]  /*0140*/  SHF.R.S32.HI R15, RZ, 0x1f, R15 ;  /* 0x0000001fff0f7819 */ /* 0x000fc6000001140f */
[----:B------:R-:W2:Y:S01]  /*0150*/  LDG.E.EL R8, desc[UR4][R8.64] ;  /* 0x0000000408087981 */ /* 0x000ea2000c2e1900 */
[----:B------:R-:W-:Y:S01]  /*0160*/  LEA.HI R15, R15, R16, RZ, 0x8 ;  /* 0x000000100f0f7211 */ /* 0x000fe200078f40ff */
[----:B----4-:R-:W-:-:S03]  /*0170*/  IMAD.WIDE R10, R0, 0x4, R10 ;  /* 0x00000004000a7825 */ /* 0x010fc600078e020a */
[----:B------:R-:W-:Y:S01]  /*0180*/  LOP3.LUT R17, R15, 0xffffff00, RZ, 0xc0, !PT ;  /* 0xffffff000f117812 */ /* 0x000fe200078ec0ff */
[----:B-----5:R-:W-:Y:S02]  /*0190*/  IMAD.WIDE R12, R0, 0x4, R12 ;  /* 0x00000004000c7825 */ /* 0x020fe400078e020c */
[----:B------:R-:W4:Y:S02]  /*01a0*/  LDG.E.64 R10, desc[UR4][R10.64] ;  /* 0x000000040a0a7981 */ /* 0x000f24000c1e1b00 */
[----:B0-----:R-:W-:Y:S01]  /*01b0*/  IMAD.WIDE R14, R19, 0x4, R6 ;  /* 0x00000004130e7825 */ /* 0x001fe200078e0206 */
[----:B------:R-:W-:Y:S01]  /*01c0*/  IADD3 R19, R16, -R17, RZ ;  /* 0x8000001110137210 */ /* 0x000fe20007ffe0ff */
[----:B------:R-:W4:Y:S04]  /*01d0*/  LDG.E.64 R6, desc[UR4][R12.64] ;  /* 0x000000040c067981 */ /* 0x000f28000c1e1b00 */
[----:B------:R-:W5:Y:S01]  /*01e0*/  LDG.E.EL R14, desc[UR4][R14.64] ;  /* 0x000000040e0e7981 */ /* 0x000f62000c2e1900 */
[----:B---3--:R-:W-:-:S04]  /*01f0*/  IMAD.WIDE R16, R19, 0x4, R2 ;  /* 0x0000000413107825 */ /* 0x008fc800078e0202 */
[----:B-1----:R-:W-:Y:S02]  /*0200*/  IMAD.WIDE R4, R19, 0x4, R4 ;  /* 0x0000000413047825 */ /* 0x002fe400078e0204 */
[----:B------:R-:W3:Y:S04]  /*0210*/  LDG.E.EL R16, desc[UR4][R16.64] ;  /* 0x0000000410107981 */ /* 0x000ee8000c2e1900 */
[----:B------:R-:W3:Y:S01]  /*0220*/  LDG.E.EL R5, desc[UR4][R4.64] ;  /* 0x0000000404057981 */ /* 0x000ee2000c2e1900 */
[----:B------:R-:W-:-:S10]  /*0230*/  HFMA2.MMA R3, -RZ, RZ, 1, 0 ;  /* 0x3c000000ff037435 */ /* 0x000fd400000001ff */
[----:B--2---:R-:W-:Y:S02]  /*0240*/  FFMA R8, R8, R3, 9.9999997473787516356e-06 ;  /* 0x3727c5ac08087423 */ /* 0x004fe40000000003 */
[----:B------:R-:W0:Y:S04]  /*0250*/  LDC.64 R2, c[0x0][0x240] ;  /* 0x00009000ff027b82 */ /* 0x000e280000000a00 */
[----:B------:R-:W1:Y:S01]  /*0260*/  MUFU.RSQ R8, R8 ;  /* 0x0000000800087308 */ /* 0x000e620000001400 */
[----:B----4-:R-:W-:Y:S01]  /*0270*/  FADD R9, R6, R10 ;  /* 0x0000000a06097221 */ /* 0x010fe20000000000 */
[----:B------:R-:W-:-:S03]  /*0280*/  FADD R7, R7, R11 ;  /* 0x0000000b07077221 */ /* 0x000fc60000000000 */
[C---:B-----5:R-:W-:Y:S01]  /*0290*/  FADD R9, -R14.reuse, R9 ;  /* 0x000000090e097221 */ /* 0x060fe20000000100 */
[----:B------:R-:W-:-:S03]  /*02a0*/  FADD R7, -R14, R7 ;  /* 0x000000070e077221 */ /* 0x000fc60000000100 */
[C---:B-1----:R-:W-:Y:S01]  /*02b0*/  FMUL R9, R8.reuse, R9 ;  /* 0x0000000908097220 */ /* 0x042fe20000400000 */
[----:B------:R-:W-:-:S03]  /*02c0*/  FMUL R6, R8, R7 ;  /* 0x0000000708067220 */ /* 0x000fc60000400000 */
[C-C-:B---3--:R-:W-:Y:S01]  /*02d0*/  FFMA R9, R16.reuse, R9, R5.reuse ;  /* 0x0000000910097223 */ /* 0x148fe20000000005 */
[----:B------:R-:W-:-:S04]  /*02e0*/  FFMA R6, R16, R6, R5 ;  /* 0x0000000610067223 */ /* 0x000fc80000000005 */
[C---:B------:R-:W-:Y:S02]  /*02f0*/  FSETP.GEU.AND P0, PT, R9.reuse, RZ, PT ;  /* 0x000000ff0900720b */ /* 0x040fe40003f0e000 */
[----:B------:R-:W-:Y:S01]  /*0300*/  FSETP.GEU.AND P1, PT, R6, RZ, PT ;  /* 0x000000ff0600720b */ /* 0x000fe20003f2e000 */
[----:B0-----:R-:W-:Y:S01]  /*0310*/  IMAD.WIDE R2, R0, 0x4, R2 ;  /* 0x0000000400027825 */ /* 0x001fe200078e0202 */
[----:B------:R-:W-:Y:S02]  /*0320*/  FSEL R4, R9, RZ, P0 ;  /* 0x000000ff09047208 */ /* 0x000fe40000000000 */
[----:B------:R-:W-:-:S05]  /*0330*/  FSEL R5, R6, RZ, P1 ;  /* 0x000000ff06057208 */ /* 0x000fca0000800000 */
[----:B------:R-:W-:Y:S01]  /*0340*/  STG.E.64 desc[UR4][R2.64], R4 ;  /* 0x0000000402007986 */ /* 0x000fe2000c101b04 */
[----:B------:R-:W-:Y:S05]  /*0350*/  EXIT ;  /* 0x000000000000794d */ /* 0x000fea0003800000 */
.L_x_0:
[----:B------:R-:W-:-:S00]  /*0360*/  BRA `(.L_x_0) ;  /* 0xfffffffc00fc7947 */ /* 0x000fc0000383ffff */
[----:B------:R-:W-:-:S00]  /*0370*/  NOP ;  /* 0x0000000000007918 */ /* 0x000fc00000000000 */
        /* <DEDUP_REMOVED lines=8> */
.L_x_1:


//--------------------- .nv.global.init           --------------------------
	.section	.nv.global.init,"aw",@progbits
.nv.global.init:
	.type		_$_str,@object
	.size		_$_str,(.L_0 - _$_str)
_$_str:
        /*0000*/ 	.byte	0x5f, 0x5f, 0x43, 0x55, 0x44, 0x41, 0x5f, 0x46, 0x54, 0x5a, 0x00
.L_0:


//--------------------- .nv.constant0.triton_poi_fused_native_group_norm_relu_31 --------------------------
	.section	.nv.constant0.triton_poi_fused_native_group_norm_relu_31,"a",@progbits
	.sectionflags	@""
	.align	4
.nv.constant0.triton_poi_fused_native_group_norm_relu_31:
	.zero		588
